//
// Generated by NVIDIA NVVM Compiler
//
// Compiler Build ID: CL-36424714
// Cuda compilation tools, release 13.0, V13.0.88
// Based on NVVM 20.0.0
//

.version 9.0
.target sm_100
.address_size 64

	// .globl	shortcut_kernel

.visible .entry shortcut_kernel(
	.param .u32 shortcut_kernel_param_0,
	.param .u32 shortcut_kernel_param_1,
	.param .u32 shortcut_kernel_param_2,
	.param .u32 shortcut_kernel_param_3,
	.param .u32 shortcut_kernel_param_4,
	.param .u32 shortcut_kernel_param_5,
	.param .u32 shortcut_kernel_param_6,
	.param .u32 shortcut_kernel_param_7,
	.param .u32 shortcut_kernel_param_8,
	.param .u32 shortcut_kernel_param_9,
	.param .u64 .ptr .align 1 shortcut_kernel_param_10,
	.param .u32 shortcut_kernel_param_11,
	.param .u32 shortcut_kernel_param_12,
	.param .u32 shortcut_kernel_param_13,
	.param .f32 shortcut_kernel_param_14,
	.param .f32 shortcut_kernel_param_15,
	.param .u64 .ptr .align 1 shortcut_kernel_param_16
)
{
	.reg .pred 	%p<2>;
	.reg .b32 	%r<41>;
	.reg .b32 	%f<7>;
	.reg .b64 	%rd<9>;

	ld.param.u32 	%r14, [shortcut_kernel_param_0];
	ld.param.u32 	%r2, [shortcut_kernel_param_1];
	ld.param.u32 	%r3, [shortcut_kernel_param_2];
	ld.param.u32 	%r4, [shortcut_kernel_param_3];
	ld.param.u32 	%r5, [shortcut_kernel_param_4];
	ld.param.u32 	%r6, [shortcut_kernel_param_5];
	ld.param.u32 	%r7, [shortcut_kernel_param_6];
	ld.param.u32 	%r8, [shortcut_kernel_param_7];
	ld.param.u32 	%r9, [shortcut_kernel_param_8];
	ld.param.u32 	%r10, [shortcut_kernel_param_9];
	ld.param.u64 	%rd1, [shortcut_kernel_param_10];
	ld.param.u32 	%r11, [shortcut_kernel_param_11];
	ld.param.u32 	%r12, [shortcut_kernel_param_12];
	ld.param.u32 	%r13, [shortcut_kernel_param_13];
	ld.param.f32 	%f1, [shortcut_kernel_param_14];
	ld.param.f32 	%f2, [shortcut_kernel_param_15];
	ld.param.u64 	%rd2, [shortcut_kernel_param_16];
	mov.u32 	%r15, %ctaid.x;
	mov.u32 	%r16, %ctaid.y;
	mov.u32 	%r17, %nctaid.x;
	mad.lo.s32 	%r18, %r16, %r17, %r15;
	mov.u32 	%r19, %ntid.x;
	mov.u32 	%r20, %tid.x;
	mad.lo.s32 	%r1, %r18, %r19, %r20;
	setp.ge.s32 	%p1, %r1, %r14;
	@%p1 bra 	$L__BB0_2;
	cvta.to.global.u64 	%rd3, %rd2;
	cvta.to.global.u64 	%rd4, %rd1;
	div.s32 	%r21, %r1, %r2;
	mul.lo.s32 	%r22, %r21, %r2;
	sub.s32 	%r23, %r1, %r22;
	div.s32 	%r24, %r21, %r3;
	mul.lo.s32 	%r25, %r24, %r3;
	sub.s32 	%r26, %r21, %r25;
	div.s32 	%r27, %r24, %r4;
	mul.lo.s32 	%r28, %r27, %r4;
	sub.s32 	%r29, %r24, %r28;
	rem.s32 	%r30, %r27, %r7;
	mul.lo.s32 	%r31, %r23, %r6;
	mul.lo.s32 	%r32, %r26, %r6;
	mad.lo.s32 	%r33, %r30, %r13, %r29;
	mad.lo.s32 	%r34, %r33, %r12, %r32;
	mad.lo.s32 	%r35, %r34, %r11, %r31;
	mul.lo.s32 	%r36, %r23, %r5;
	mul.lo.s32 	%r37, %r26, %r5;
	mad.lo.s32 	%r38, %r30, %r10, %r29;
	mad.lo.s32 	%r39, %r38, %r9, %r37;
	mad.lo.s32 	%r40, %r39, %r8, %r36;
	mul.wide.s32 	%rd5, %r35, 4;
	add.s64 	%rd6, %rd3, %rd5;
	ld.global.f32 	%f3, [%rd6];
	mul.wide.s32 	%rd7, %r40, 4;
	add.s64 	%rd8, %rd4, %rd7;
	ld.global.f32 	%f4, [%rd8];
	mul.f32 	%f5, %f2, %f4;
	fma.rn.f32 	%f6, %f1, %f3, %f5;
	st.global.f32 	[%rd6], %f6;
$L__BB0_2:
	ret;

}


// ===== COMPILED SASS (sm_100) =====

	.target	sm_100

	.elftype	@"ET_EXEC"


//--------------------- .note.nv.tkinfo           --------------------------
	.section	.note.nv.tkinfo,"",@"SHT_NOTE"
	.sectionflags	@"SHF_NOTE_NV_TKINFO"
	.tkinfo
        /*0018*/ 	.word	0x00000002
        /*0030*/ 	.string	""
        /*0030*/ 	.string	"ptxas"
        /*0030*/ 	.string	"Cuda compilation tools, release 13.0, V13.0.88"
        /*0030*/ 	.string	"Build cuda_13.0.r13.0/compiler.36424714_0"
        /*0030*/ 	.string	"-arch sm_100 -m 64 "



//--------------------- .note.nv.cuinfo           --------------------------
	.section	.note.nv.cuinfo,"",@"SHT_NOTE"
	.sectionflags	@"SHF_NOTE_NV_CUINFO"
        /*0018*/ 	.short	0x0002
        /*001a*/ 	.short	0x0064
        /*001c*/ 	.short	0x0082
	.zero		2


//--------------------- .nv.info                  --------------------------
	.section	.nv.info,"",@"SHT_CUDA_INFO"
	.align	4


	//----- nvinfo : EIATTR_REGCOUNT
	.align		4
        /*0000*/ 	.byte	0x04, 0x2f
        /*0002*/ 	.short	(.L_1 - .L_0)
	.align		4
.L_0:
        /*0004*/ 	.word	index@(shortcut_kernel)
        /*0008*/ 	.word	0x00000011


	//----- nvinfo : EIATTR_FRAME_SIZE
	.align		4
.L_1:
        /*000c*/ 	.byte	0x04, 0x11
        /*000e*/ 	.short	(.L_3 - .L_2)
	.align		4
.L_2:
        /*0010*/ 	.word	index@(shortcut_kernel)
        /*0014*/ 	.word	0x00000000


	//----- nvinfo : EIATTR_MIN_STACK_SIZE
	.align		4
.L_3:
        /*0018*/ 	.byte	0x04, 0x12
        /*001a*/ 	.short	(.L_5 - .L_4)
	.align		4
.L_4:
        /*001c*/ 	.word	index@(shortcut_kernel)
        /*0020*/ 	.word	0x00000000
.L_5:


//--------------------- .nv.compat                --------------------------
	.section	.nv.compat,"",@"SHT_CUDA_COMPAT_INFO"
	.align	4
        /*0000*/ 	.byte	0x02, 0x09, 0x00, 0x00, 0x02, 0x02, 0x01, 0x00, 0x02, 0x05, 0x05, 0x00, 0x03, 0x07, 0x01, 0x01
        /*0010*/ 	.byte	0x02, 0x03, 0x00, 0x00, 0x02, 0x06, 0x01, 0x00, 0x04, 0x0b, 0x08, 0x00, 0x09, 0x00, 0x00, 0x00
        /*0020*/ 	.byte	0x00, 0x00, 0x00, 0x00


//--------------------- .nv.info.shortcut_kernel  --------------------------
	.section	.nv.info.shortcut_kernel,"",@"SHT_CUDA_INFO"
	.sectionflags	@""
	.align	4


	//----- nvinfo : EIATTR_CUDA_API_VERSION
	.align		4
        /*0000*/ 	.byte	0x04, 0x37
        /*0002*/ 	.short	(.L_7 - .L_6)
.L_6:
        /*0004*/ 	.word	0x00000082


	//----- nvinfo : EIATTR_KPARAM_INFO
	.align		4
.L_7:
        /*0008*/ 	.byte	0x04, 0x17
        /*000a*/ 	.short	(.L_9 - .L_8)
.L_8:
        /*000c*/ 	.word	0x00000000
        /*0010*/ 	.short	0x0010
        /*0012*/ 	.short	0x0048
        /*0014*/ 	.byte	0x00, 0xf5, 0x21, 0x00


	//----- nvinfo : EIATTR_KPARAM_INFO
	.align		4
.L_9:
        /*0018*/ 	.byte	0x04, 0x17
        /*001a*/ 	.short	(.L_11 - .L_10)
.L_10:
        /*001c*/ 	.word	0x00000000
        /*0020*/ 	.short	0x000f
        /*0022*/ 	.short	0x0040
        /*0024*/ 	.byte	0x00, 0xf0, 0x11, 0x00


	//----- nvinfo : EIATTR_KPARAM_INFO
	.align		4
.L_11:
        /*0028*/ 	.byte	0x04, 0x17
        /*002a*/ 	.short	(.L_13 - .L_12)
.L_12:
        /*002c*/ 	.word	0x00000000
        /*0030*/ 	.short	0x000e
        /*0032*/ 	.short	0x003c
        /*0034*/ 	.byte	0x00, 0xf0, 0x11, 0x00


	//----- nvinfo : EIATTR_KPARAM_INFO
	.align		4
.L_13:
        /*0038*/ 	.byte	0x04, 0x17
        /*003a*/ 	.short	(.L_15 - .L_14)
.L_14:
        /*003c*/ 	.word	0x00000000
        /*0040*/ 	.short	0x000d
        /*0042*/ 	.short	0x0038
        /*0044*/ 	.byte	0x00, 0xf0, 0x11, 0x00


	//----- nvinfo : EIATTR_KPARAM_INFO
	.align		4
.L_15:
        /*0048*/ 	.byte	0x04, 0x17
        /*004a*/ 	.short	(.L_17 - .L_16)
.L_16:
        /*004c*/ 	.word	0x00000000
        /*0050*/ 	.short	0x000c
        /*0052*/ 	.short	0x0034
        /*0054*/ 	.byte	0x00, 0xf0, 0x11, 0x00


	//----- nvinfo : EIATTR_KPARAM_INFO
	.align		4
.L_17:
        /*0058*/ 	.byte	0x04, 0x17
        /*005a*/ 	.short	(.L_19 - .L_18)
.L_18:
        /*005c*/ 	.word	0x00000000
        /*0060*/ 	.short	0x000b
        /*0062*/ 	.short	0x0030
        /*0064*/ 	.byte	0x00, 0xf0, 0x11, 0x00


	//----- nvinfo : EIATTR_KPARAM_INFO
	.align		4
.L_19:
        /*0068*/ 	.byte	0x04, 0x17
        /*006a*/ 	.short	(.L_21 - .L_20)
.L_20:
        /*006c*/ 	.word	0x00000000
        /*0070*/ 	.short	0x000a
        /*0072*/ 	.short	0x0028
        /*0074*/ 	.byte	0x00, 0xf5, 0x21, 0x00


	//----- nvinfo : EIATTR_KPARAM_INFO
	.align		4
.L_21:
        /*0078*/ 	.byte	0x04, 0x17
        /*007a*/ 	.short	(.L_23 - .L_22)
.L_22:
        /*007c*/ 	.word	0x00000000
        /*0080*/ 	.short	0x0009
        /*0082*/ 	.short	0x0024
        /*0084*/ 	.byte	0x00, 0xf0, 0x11, 0x00


	//----- nvinfo : EIATTR_KPARAM_INFO
	.align		4
.L_23:
        /*0088*/ 	.byte	0x04, 0x17
        /*008a*/ 	.short	(.L_25 - .L_24)
.L_24:
        /*008c*/ 	.word	0x00000000
        /*0090*/ 	.short	0x0008
        /*0092*/ 	.short	0x0020
        /*0094*/ 	.byte	0x00, 0xf0, 0x11, 0x00


	//----- nvinfo : EIATTR_KPARAM_INFO
	.align		4
.L_25:
        /*0098*/ 	.byte	0x04, 0x17
        /*009a*/ 	.short	(.L_27 - .L_26)
.L_26:
        /*009c*/ 	.word	0x00000000
        /*00a0*/ 	.short	0x0007
        /*00a2*/ 	.short	0x001c
        /*00a4*/ 	.byte	0x00, 0xf0, 0x11, 0x00


	//----- nvinfo : EIATTR_KPARAM_INFO
	.align		4
.L_27:
        /*00a8*/ 	.byte	0x04, 0x17
        /*00aa*/ 	.short	(.L_29 - .L_28)
.L_28:
        /*00ac*/ 	.word	0x00000000
        /*00b0*/ 	.short	0x0006
        /*00b2*/ 	.short	0x0018
        /*00b4*/ 	.byte	0x00, 0xf0, 0x11, 0x00


	//----- nvinfo : EIATTR_KPARAM_INFO
	.align		4
.L_29:
        /*00b8*/ 	.byte	0x04, 0x17
        /*00ba*/ 	.short	(.L_31 - .L_30)
.L_30:
        /*00bc*/ 	.word	0x00000000
        /*00c0*/ 	.short	0x0005
        /*00c2*/ 	.short	0x0014
        /*00c4*/ 	.byte	0x00, 0xf0, 0x11, 0x00


	//----- nvinfo : EIATTR_KPARAM_INFO
	.align		4
.L_31:
        /*00c8*/ 	.byte	0x04, 0x17
        /*00ca*/ 	.short	(.L_33 - .L_32)
.L_32:
        /*00cc*/ 	.word	0x00000000
        /*00d0*/ 	.short	0x0004
        /*00d2*/ 	.short	0x0010
        /*00d4*/ 	.byte	0x00, 0xf0, 0x11, 0x00


	//----- nvinfo : EIATTR_KPARAM_INFO
	.align		4
.L_33:
        /*00d8*/ 	.byte	0x04, 0x17
        /*00da*/ 	.short	(.L_35 - .L_34)
.L_34:
        /*00dc*/ 	.word	0x00000000
        /*00e0*/ 	.short	0x0003
        /*00e2*/ 	.short	0x000c
        /*00e4*/ 	.byte	0x00, 0xf0, 0x11, 0x00


	//----- nvinfo : EIATTR_KPARAM_INFO
	.align		4
.L_35:
        /*00e8*/ 	.byte	0x04, 0x17
        /*00ea*/ 	.short	(.L_37 - .L_36)
.L_36:
        /*00ec*/ 	.word	0x00000000
        /*00f0*/ 	.short	0x0002
        /*00f2*/ 	.short	0x0008
        /*00f4*/ 	.byte	0x00, 0xf0, 0x11, 0x00


	//----- nvinfo : EIATTR_KPARAM_INFO
	.align		4
.L_37:
        /*00f8*/ 	.byte	0x04, 0x17
        /*00fa*/ 	.short	(.L_39 - .L_38)
.L_38:
        /*00fc*/ 	.word	0x00000000
        /*0100*/ 	.short	0x0001
        /*0102*/ 	.short	0x0004
        /*0104*/ 	.byte	0x00, 0xf0, 0x11, 0x00


	//----- nvinfo : EIATTR_KPARAM_INFO
	.align		4
.L_39:
        /*0108*/ 	.byte	0x04, 0x17
        /*010a*/ 	.short	(.L_41 - .L_40)
.L_40:
        /*010c*/ 	.word	0x00000000
        /*0110*/ 	.short	0x0000
        /*0112*/ 	.short	0x0000
        /*0114*/ 	.byte	0x00, 0xf0, 0x11, 0x00


	//----- nvinfo : EIATTR_SPARSE_MMA_MASK
	.align		4
.L_41:
        /*0118*/ 	.byte	0x03, 0x50
        /*011a*/ 	.short	0x0000


	//----- nvinfo : EIATTR_MAXREG_COUNT
	.align		4
        /*011c*/ 	.byte	0x03, 0x1b
        /*011e*/ 	.short	0x00ff


	//----- nvinfo : EIATTR_MERCURY_ISA_VERSION
	.align		4
        /*0120*/ 	.byte	0x03, 0x5f
        /*0122*/ 	.short	0x0101


	//----- nvinfo : EIATTR_VRC_CTA_INIT_COUNT
	.align		4
        /*0124*/ 	.byte	0x02, 0x4a
	.zero		1
	.zero		1


	//----- nvinfo : EIATTR_EXIT_INSTR_OFFSETS
	.align		4
        /*0128*/ 	.byte	0x04, 0x1c
        /*012a*/ 	.short	(.L_43 - .L_42)


	//   ....[0]....
.L_42:
        /*012c*/ 	.word	0x000000a0


	//   ....[1]....
        /*0130*/ 	.word	0x000008e0


	//----- nvinfo : EIATTR_CBANK_PARAM_SIZE
	.align		4
.L_43:
        /*0134*/ 	.byte	0x03, 0x19
        /*0136*/ 	.short	0x0050


	//----- nvinfo : EIATTR_PARAM_CBANK
	.align		4
        /*0138*/ 	.byte	0x04, 0x0a
        /*013a*/ 	.short	(.L_45 - .L_44)
	.align		4
.L_44:
        /*013c*/ 	.word	index@(.nv.constant0.shortcut_kernel)
        /*0140*/ 	.short	0x0380
        /*0142*/ 	.short	0x0050


	//----- nvinfo : EIATTR_SW_WAR
	.align		4
.L_45:
        /*0144*/ 	.byte	0x04, 0x36
        /*0146*/ 	.short	(.L_47 - .L_46)
.L_46:
        /*0148*/ 	.word	0x00000008
.L_47:


//--------------------- .nv.callgraph             --------------------------
	.section	.nv.callgraph,"",@"SHT_CUDA_CALLGRAPH"
	.align	4
	.sectionentsize	8
	.align		4
        /*0000*/ 	.word	0x00000000
	.align		4
        /*0004*/ 	.word	0xffffffff
	.align		4
        /*0008*/ 	.word	0x00000000
	.align		4
        /*000c*/ 	.word	0xfffffffe
	.align		4
        /*0010*/ 	.word	0x00000000
	.align		4
        /*0014*/ 	.word	0xfffffffd
	.align		4
        /*0018*/ 	.word	0x00000000
	.align		4
        /*001c*/ 	.word	0xfffffffc


//--------------------- .text.shortcut_kernel     --------------------------
	.section	.text.shortcut_kernel,"ax",@progbits
	.align	128
        .global         shortcut_kernel
        .type           shortcut_kernel,@function
        .size           shortcut_kernel,(.L_x_1 - shortcut_kernel)
        .other          shortcut_kernel,@"STO_CUDA_ENTRY STV_DEFAULT"
shortcut_kernel:
.text.shortcut_kernel:
[----:B------:R-:W-:Y:S01]  /*0000*/  LDC R1, c[0x0][0x37c] ;  /* 0x0000df00ff017b82 */ /* 0x000fe20000000800 */
[----:B------:R-:W0:Y:S07]  /*0010*/  S2R R0, SR_TID.X ;  /* 0x0000000000007919 */ /* 0x000e2e0000002100 */
[----:B------:R-:W-:Y:S01]  /*0020*/  S2UR UR4, SR_CTAID.X ;  /* 0x00000000000479c3 */ /* 0x000fe20000002500 */
[----:B------:R-:W1:Y:S01]  /*0030*/  LDCU UR6, c[0x0][0x370] ;  /* 0x00006e00ff0677ac */ /* 0x000e620008000800 */
[----:B------:R-:W2:Y:S06]  /*0040*/  LDCU UR7, c[0x0][0x380] ;  /* 0x00007000ff0777ac */ /* 0x000eac0008000800 */
[----:B------:R-:W1:Y:S08]  /*0050*/  S2UR UR5, SR_CTAID.Y ;  /* 0x00000000000579c3 */ /* 0x000e700000002600 */
[----:B------:R-:W0:Y:S01]  /*0060*/  LDC R3, c[0x0][0x360] ;  /* 0x0000d800ff037b82 */ /* 0x000e220000000800 */
[----:B-1----:R-:W-:-:S06]  /*0070*/  UIMAD UR4, UR5, UR6, UR4 ;  /* 0x00000006050472a4 */ /* 0x002fcc000f8e0204 */
[----:B0-----:R-:W-:-:S05]  /*0080*/  IMAD R3, R3, UR4, R0 ;  /* 0x0000000403037c24 */ /* 0x001fca000f8e0200 */
[----:B--2---:R-:W-:-:S13]  /*0090*/  ISETP.GE.AND P0, PT, R3, UR7, PT ;  /* 0x0000000703007c0c */ /* 0x004fda000bf06270 */
[----:B------:R-:W-:Y:S05]  /*00a0*/  @P0 EXIT ;  /* 0x000000000000094d */ /* 0x000fea0003800000 */
[----:B------:R-:W0:Y:S01]  /*00b0*/  LDC R0, c[0x0][0x384] ;  /* 0x0000e100ff007b82 */ /* 0x000e220000000800 */
[----:B------:R-:W-:Y:S01]  /*00c0*/  IABS R10, R3 ;  /* 0x00000003000a7213 */ /* 0x000fe20000000000 */
[----:B------:R-:W1:Y:S01]  /*00d0*/  LDCU.64 UR6, c[0x0][0x390] ;  /* 0x00007200ff0677ac */ /* 0x000e620008000a00 */
[----:B------:R-:W2:Y:S05]  /*00e0*/  LDCU.64 UR12, c[0x0][0x3a0] ;  /* 0x00007400ff0c77ac */ /* 0x000eaa0008000a00 */
[----:B------:R-:W3:Y:S01]  /*00f0*/  LDC R2, c[0x0][0x388] ;  /* 0x0000e200ff027b82 */ /* 0x000ee20000000800 */
[----:B------:R-:W4:Y:S01]  /*0100*/  LDCU.128 UR8, c[0x0][0x3b0] ;  /* 0x00007600ff0877ac */ /* 0x000f220008000c00 */
[----:B------:R-:W5:Y:S01]  /*0110*/  LDCU UR14, c[0x0][0x39c] ;  /* 0x00007380ff0e77ac */ /* 0x000f620008000800 */
[----:B------:R-:W5:Y:S01]  /*0120*/  LDCU.64 UR4, c[0x0][0x358] ;  /* 0x00006b00ff0477ac */ /* 0x000f620008000a00 */
[----:B0-----:R-:W-:-:S04]  /*0130*/  IABS R7, R0 ;  /* 0x0000000000077213 */ /* 0x001fc80000000000 */
[----:B------:R-:W0:Y:S08]  /*0140*/  I2F.RP R6, R7 ;  /* 0x0000000700067306 */ /* 0x000e300000209400 */
[----:B0-----:R-:W0:Y:S02]  /*0150*/  MUFU.RCP R6, R6 ;  /* 0x0000000600067308 */ /* 0x001e240000001000 */
[----:B0-----:R-:W-:-:S02]  /*0160*/  IADD3 R4, PT, PT, R6, 0xffffffe, RZ ;  /* 0x0ffffffe06047810 */ /* 0x001fc40007ffe0ff */
[----:B---3--:R-:W-:-:S04]  /*0170*/  IABS R6, R2 ;  /* 0x0000000200067213 */ /* 0x008fc80000000000 */
[----:B------:R0:W3:Y:S02]  /*0180*/  F2I.FTZ.U32.TRUNC.NTZ R5, R4 ;  /* 0x0000000400057305 */ /* 0x0000e4000021f000 */
[----:B0-----:R-:W-:Y:S02]  /*0190*/  IMAD.MOV.U32 R4, RZ, RZ, RZ ;  /* 0x000000ffff047224 */ /* 0x001fe400078e00ff */
[----:B---3--:R-:W-:-:S04]  /*01a0*/  IMAD.MOV R8, RZ, RZ, -R5 ;  /* 0x000000ffff087224 */ /* 0x008fc800078e0a05 */
[----:B------:R-:W-:Y:S01]  /*01b0*/  IMAD R9, R8, R7, RZ ;  /* 0x0000000708097224 */ /* 0x000fe200078e02ff */
[----:B------:R-:W-:Y:S02]  /*01c0*/  MOV R8, R10 ;  /* 0x0000000a00087202 */ /* 0x000fe40000000f00 */
[----:B------:R-:W0:Y:S01]  /*01d0*/  I2F.RP R10, R6 ;  /* 0x00000006000a7306 */ /* 0x000e220000209400 */
[----:B------:R-:W-:-:S06]  /*01e0*/  IMAD.HI.U32 R5, R5, R9, R4 ;  /* 0x0000000905057227 */ /* 0x000fcc00078e0004 */
[----:B------:R-:W-:-:S05]  /*01f0*/  IMAD.HI.U32 R5, R5, R8, RZ ;  /* 0x0000000805057227 */ /* 0x000fca00078e00ff */
[----:B------:R-:W-:Y:S01]  /*0200*/  IADD3 R4, PT, PT, -R5, RZ, RZ ;  /* 0x000000ff05047210 */ /* 0x000fe20007ffe1ff */
[----:B0-----:R-:W0:Y:S04]  /*0210*/  MUFU.RCP R10, R10 ;  /* 0x0000000a000a7308 */ /* 0x001e280000001000 */
[----:B------:R-:W-:-:S05]  /*0220*/  IMAD R4, R7, R4, R8 ;  /* 0x0000000407047224 */ /* 0x000fca00078e0208 */
[----:B------:R-:W-:Y:S02]  /*0230*/  ISETP.GT.U32.AND P2, PT, R7, R4, PT ;  /* 0x000000040700720c */ /* 0x000fe40003f44070 */
[----:B0-----:R-:W-:-:S11]  /*0240*/  IADD3 R8, PT, PT, R10, 0xffffffe, RZ ;  /* 0x0ffffffe0a087810 */ /* 0x001fd60007ffe0ff */
[----:B------:R-:W-:Y:S01]  /*0250*/  @!P2 IMAD.IADD R4, R4, 0x1, -R7 ;  /* 0x000000010404a824 */ /* 0x000fe200078e0a07 */
[----:B------:R0:W3:Y:S01]  /*0260*/  F2I.FTZ.U32.TRUNC.NTZ R9, R8 ;  /* 0x0000000800097305 */ /* 0x0000e2000021f000 */
[----:B------:R-:W-:Y:S01]  /*0270*/  @!P2 VIADD R5, R5, 0x1 ;  /* 0x000000010505a836 */ /* 0x000fe20000000000 */
[----:B------:R-:W-:Y:S02]  /*0280*/  ISETP.NE.AND P2, PT, R0, RZ, PT ;  /* 0x000000ff0000720c */ /* 0x000fe40003f45270 */
[----:B------:R-:W-:Y:S02]  /*0290*/  ISETP.GE.U32.AND P0, PT, R4, R7, PT ;  /* 0x000000070400720c */ /* 0x000fe40003f06070 */
[----:B------:R-:W-:Y:S01]  /*02a0*/  LOP3.LUT R7, R3, R0, RZ, 0x3c, !PT ;  /* 0x0000000003077212 */ /* 0x000fe200078e3cff */
[----:B------:R-:W1:Y:S01]  /*02b0*/  LDC R4, c[0x0][0x38c] ;  /* 0x0000e300ff047b82 */ /* 0x000e620000000800 */
[----:B0-----:R-:W-:Y:S02]  /*02c0*/  IMAD.MOV.U32 R8, RZ, RZ, RZ ;  /* 0x000000ffff087224 */ /* 0x001fe400078e00ff */
[----:B------:R-:W-:Y:S01]  /*02d0*/  ISETP.GE.AND P1, PT, R7, RZ, PT ;  /* 0x000000ff0700720c */ /* 0x000fe20003f26270 */
[----:B---3--:R-:W-:-:S06]  /*02e0*/  IMAD.MOV R11, RZ, RZ, -R9 ;  /* 0x000000ffff0b7224 */ /* 0x008fcc00078e0a09 */
[----:B------:R-:W-:Y:S01]  /*02f0*/  @P0 IADD3 R5, PT, PT, R5, 0x1, RZ ;  /* 0x0000000105050810 */ /* 0x000fe20007ffe0ff */
[----:B------:R-:W-:-:S05]  /*0300*/  IMAD R11, R11, R6, RZ ;  /* 0x000000060b0b7224 */ /* 0x000fca00078e02ff */
[----:B------:R-:W-:Y:S01]  /*0310*/  @!P1 IADD3 R5, PT, PT, -R5, RZ, RZ ;  /* 0x000000ff05059210 */ /* 0x000fe20007ffe1ff */
[----:B------:R-:W-:Y:S01]  /*0320*/  IMAD.HI.U32 R8, R9, R11, R8 ;  /* 0x0000000b09087227 */ /* 0x000fe200078e0008 */
[----:B------:R-:W-:-:S04]  /*0330*/  @!P2 LOP3.LUT R5, RZ, R0, RZ, 0x33, !PT ;  /* 0x00000000ff05a212 */ /* 0x000fc800078e33ff */
[----:B------:R-:W-:Y:S02]  /*0340*/  IABS R10, R5 ;  /* 0x00000005000a7213 */ /* 0x000fe40000000000 */
[----:B-1----:R-:W-:Y:S02]  /*0350*/  IABS R7, R4 ;  /* 0x0000000400077213 */ /* 0x002fe40000000000 */
[----:B------:R-:W-:Y:S02]  /*0360*/  MOV R9, R10 ;  /* 0x0000000a00097202 */ /* 0x000fe40000000f00 */
[----:B------:R-:W0:Y:S03]  /*0370*/  I2F.RP R12, R7 ;  /* 0x00000007000c7306 */ /* 0x000e260000209400 */
[----:B------:R-:W-:-:S04]  /*0380*/  IMAD.HI.U32 R13, R8, R9, RZ ;  /* 0x00000009080d7227 */ /* 0x000fc800078e00ff */
[----:B------:R-:W-:-:S04]  /*0390*/  IMAD.MOV R8, RZ, RZ, -R13 ;  /* 0x000000ffff087224 */ /* 0x000fc800078e0a0d */
[C---:B------:R-:W-:Y:S01]  /*03a0*/  IMAD R9, R6.reuse, R8, R9 ;  /* 0x0000000806097224 */ /* 0x040fe200078e0209 */
[----:B------:R-:W-:Y:S01]  /*03b0*/  LOP3.LUT R8, R5, R2, RZ, 0x3c, !PT ;  /* 0x0000000205087212 */ /* 0x000fe200078e3cff */
[----:B0-----:R-:W0:Y:S03]  /*03c0*/  MUFU.RCP R12, R12 ;  /* 0x0000000c000c7308 */ /* 0x001e260000001000 */
[----:B------:R-:W-:Y:S02]  /*03d0*/  ISETP.GT.U32.AND P2, PT, R6, R9, PT ;  /* 0x000000090600720c */ /* 0x000fe40003f44070 */
[----:B------:R-:W-:-:S11]  /*03e0*/  ISETP.GE.AND P1, PT, R8, RZ, PT ;  /* 0x000000ff0800720c */ /* 0x000fd60003f26270 */
[-C--:B------:R-:W-:Y:S02]  /*03f0*/  @!P2 IADD3 R9, PT, PT, R9, -R6.reuse, RZ ;  /* 0x800000060909a210 */ /* 0x080fe40007ffe0ff */
[----:B------:R-:W-:Y:S01]  /*0400*/  @!P2 IADD3 R13, PT, PT, R13, 0x1, RZ ;  /* 0x000000010d0da810 */ /* 0x000fe20007ffe0ff */
[----:B0-----:R-:W-:Y:S01]  /*0410*/  VIADD R10, R12, 0xffffffe ;  /* 0x0ffffffe0c0a7836 */ /* 0x001fe20000000000 */
[----:B------:R-:W-:Y:S02]  /*0420*/  ISETP.GE.U32.AND P0, PT, R9, R6, PT ;  /* 0x000000060900720c */ /* 0x000fe40003f06070 */
[----:B------:R-:W0:Y:S01]  /*0430*/  LDC R6, c[0x0][0x398] ;  /* 0x0000e600ff067b82 */ /* 0x000e220000000800 */
[----:B------:R-:W1:Y:S01]  /*0440*/  F2I.FTZ.U32.TRUNC.NTZ R11, R10 ;  /* 0x0000000a000b7305 */ /* 0x000e62000021f000 */
[----:B------:R-:W-:-:S09]  /*0450*/  ISETP.NE.AND P2, PT, R2, RZ, PT ;  /* 0x000000ff0200720c */ /* 0x000fd20003f45270 */
[----:B------:R-:W-:-:S04]  /*0460*/  @P0 VIADD R13, R13, 0x1 ;  /* 0x000000010d0d0836 */ /* 0x000fc80000000000 */
[----:B------:R-:W-:Y:S01]  /*0470*/  @!P1 IMAD.MOV R13, RZ, RZ, -R13 ;  /* 0x000000ffff0d9224 */ /* 0x000fe200078e0a0d */
[----:B-1----:R-:W-:Y:S02]  /*0480*/  IADD3 R8, PT, PT, RZ, -R11, RZ ;  /* 0x8000000bff087210 */ /* 0x002fe40007ffe0ff */
[----:B------:R-:W-:-:S03]  /*0490*/  @!P2 LOP3.LUT R13, RZ, R2, RZ, 0x33, !PT ;  /* 0x00000002ff0da212 */ /* 0x000fc600078e33ff */
[----:B------:R-:W-:Y:S01]  /*04a0*/  IMAD R9, R8, R7, RZ ;  /* 0x0000000708097224 */ /* 0x000fe200078e02ff */
[----:B------:R-:W-:Y:S02]  /*04b0*/  IABS R12, R13 ;  /* 0x0000000d000c7213 */ /* 0x000fe40000000000 */
[----:B0-----:R-:W-:-:S04]  /*04c0*/  IABS R10, R6 ;  /* 0x00000006000a7213 */ /* 0x001fc80000000000 */
[----:B------:R-:W-:Y:S01]  /*04d0*/  MOV R8, R10 ;  /* 0x0000000a00087202 */ /* 0x000fe20000000f00 */
[----:B------:R-:W-:-:S04]  /*04e0*/  IMAD.MOV.U32 R10, RZ, RZ, RZ ;  /* 0x000000ffff0a7224 */ /* 0x000fc800078e00ff */
[----:B------:R-:W-:Y:S02]  /*04f0*/  IMAD.HI.U32 R10, R11, R9, R10 ;  /* 0x000000090b0a7227 */ /* 0x000fe400078e000a */
[----:B------:R-:W0:Y:S04]  /*0500*/  I2F.RP R9, R8 ;  /* 0x0000000800097306 */ /* 0x000e280000209400 */
[----:B------:R-:W-:-:S05]  /*0510*/  IMAD.HI.U32 R10, R10, R12, RZ ;  /* 0x0000000c0a0a7227 */ /* 0x000fca00078e00ff */
[----:B------:R-:W-:-:S05]  /*0520*/  IADD3 R11, PT, PT, -R10, RZ, RZ ;  /* 0x000000ff0a0b7210 */ /* 0x000fca0007ffe1ff */
[C---:B------:R-:W-:Y:S01]  /*0530*/  IMAD R12, R7.reuse, R11, R12 ;  /* 0x0000000b070c7224 */ /* 0x040fe200078e020c */
[----:B0-----:R-:W0:Y:S04]  /*0540*/  MUFU.RCP R9, R9 ;  /* 0x0000000900097308 */ /* 0x001e280000001000 */
[----:B------:R-:W-:-:S13]  /*0550*/  ISETP.GT.U32.AND P2, PT, R7, R12, PT ;  /* 0x0000000c0700720c */ /* 0x000fda0003f44070 */
[----:B------:R-:W-:Y:S01]  /*0560*/  @!P2 IMAD.IADD R12, R12, 0x1, -R7 ;  /* 0x000000010c0ca824 */ /* 0x000fe200078e0a07 */
[----:B0-----:R-:W-:Y:S01]  /*0570*/  IADD3 R11, PT, PT, R9, 0xffffffe, RZ ;  /* 0x0ffffffe090b7810 */ /* 0x001fe20007ffe0ff */
[----:B------:R-:W-:Y:S01]  /*0580*/  @!P2 VIADD R10, R10, 0x1 ;  /* 0x000000010a0aa836 */ /* 0x000fe20000000000 */
[----:B------:R-:W-:Y:S02]  /*0590*/  ISETP.NE.AND P2, PT, R4, RZ, PT ;  /* 0x000000ff0400720c */ /* 0x000fe40003f45270 */
[----:B------:R-:W-:Y:S02]  /*05a0*/  ISETP.GE.U32.AND P0, PT, R12, R7, PT ;  /* 0x000000070c00720c */ /* 0x000fe40003f06070 */
[----:B------:R-:W-:Y:S01]  /*05b0*/  LOP3.LUT R7, R13, R4, RZ, 0x3c, !PT ;  /* 0x000000040d077212 */ /* 0x000fe200078e3cff */
[----:B------:R-:W0:Y:S03]  /*05c0*/  F2I.FTZ.U32.TRUNC.NTZ R11, R11 ;  /* 0x0000000b000b7305 */ /* 0x000e26000021f000 */
[----:B------:R-:W-:-:S07]  /*05d0*/  ISETP.GE.AND P1, PT, R7, RZ, PT ;  /* 0x000000ff0700720c */ /* 0x000fce0003f26270 */
[----:B------:R-:W-:-:S05]  /*05e0*/  @P0 IADD3 R10, PT, PT, R10, 0x1, RZ ;  /* 0x000000010a0a0810 */ /* 0x000fca0007ffe0ff */
[----:B------:R-:W-:Y:S02]  /*05f0*/  IMAD.MOV.U32 R7, RZ, RZ, R10 ;  /* 0x000000ffff077224 */ /* 0x000fe400078e000a */
[----:B------:R-:W-:Y:S01]  /*0600*/  HFMA2 R10, -RZ, RZ, 0, 0 ;  /* 0x00000000ff0a7431 */ /* 0x000fe200000001ff */
[----:B0-----:R-:W-:Y:S01]  /*0610*/  IADD3 R9, PT, PT, RZ, -R11, RZ ;  /* 0x8000000bff097210 */ /* 0x001fe20007ffe0ff */
[----:B------:R-:W-:Y:S01]  /*0620*/  @!P1 IMAD.MOV R7, RZ, RZ, -R7 ;  /* 0x000000ffff079224 */ /* 0x000fe200078e0a07 */
[----:B------:R-:W-:-:S03]  /*0630*/  @!P2 LOP3.LUT R7, RZ, R4, RZ, 0x33, !PT ;  /* 0x00000004ff07a212 */ /* 0x000fc600078e33ff */
[----:B------:R-:W-:Y:S01]  /*0640*/  IMAD R9, R9, R8, RZ ;  /* 0x0000000809097224 */ /* 0x000fe200078e02ff */
[----:B------:R-:W-:-:S03]  /*0650*/  IABS R12, R7 ;  /* 0x00000007000c7213 */ /* 0x000fc60000000000 */
[----:B------:R-:W-:Y:S01]  /*0660*/  IMAD.HI.U32 R10, R11, R9, R10 ;  /* 0x000000090b0a7227 */ /* 0x000fe200078e000a */
[----:B------:R-:W-:-:S03]  /*0670*/  ISETP.GE.AND P2, PT, R7, RZ, PT ;  /* 0x000000ff0700720c */ /* 0x000fc60003f46270 */
[----:B------:R-:W-:Y:S02]  /*0680*/  IMAD.MOV.U32 R9, RZ, RZ, R12 ;  /* 0x000000ffff097224 */ /* 0x000fe400078e000c */
[----:B------:R-:W-:Y:S02]  /*0690*/  IMAD.MOV R7, RZ, RZ, -R7 ;  /* 0x000000ffff077224 */ /* 0x000fe400078e0a07 */
[----:B------:R-:W-:-:S04]  /*06a0*/  IMAD.HI.U32 R10, R10, R9, RZ ;  /* 0x000000090a0a7227 */ /* 0x000fc800078e00ff */
[----:B------:R-:W-:Y:S01]  /*06b0*/  IMAD R7, R4, R7, R13 ;  /* 0x0000000704077224 */ /* 0x000fe200078e020d */
[----:B------:R-:W-:Y:S02]  /*06c0*/  IADD3 R10, PT, PT, -R10, RZ, RZ ;  /* 0x000000ff0a0a7210 */ /* 0x000fe40007ffe1ff */
[----:B------:R-:W-:-:S03]  /*06d0*/  IADD3 R4, PT, PT, -R5, RZ, RZ ;  /* 0x000000ff05047210 */ /* 0x000fc60007ffe1ff */
[----:B------:R-:W-:Y:S02]  /*06e0*/  IMAD R9, R8, R10, R9 ;  /* 0x0000000a08097224 */ /* 0x000fe400078e0209 */
[----:B------:R-:W-:Y:S02]  /*06f0*/  IMAD.MOV R10, RZ, RZ, -R13 ;  /* 0x000000ffff0a7224 */ /* 0x000fe400078e0a0d */
[----:B------:R-:W-:Y:S01]  /*0700*/  IMAD R4, R0, R4, R3 ;  /* 0x0000000400047224 */ /* 0x000fe200078e0203 */
[----:B------:R-:W-:Y:S01]  /*0710*/  ISETP.GT.U32.AND P0, PT, R8, R9, PT ;  /* 0x000000090800720c */ /* 0x000fe20003f04070 */
[----:B------:R-:W-:Y:S02]  /*0720*/  IMAD R14, R2, R10, R5 ;  /* 0x0000000a020e7224 */ /* 0x000fe400078e0205 */
[----:B------:R-:W0:Y:S02]  /*0730*/  LDC.64 R10, c[0x0][0x3c8] ;  /* 0x0000f200ff0a7b82 */ /* 0x000e240000000a00 */
[----:B------:R-:W-:-:S02]  /*0740*/  IMAD R2, R14, UR6, RZ ;  /* 0x000000060e027c24 */ /* 0x000fc4000f8e02ff */
[----:B------:R-:W-:-:S06]  /*0750*/  IMAD R0, R14, UR7, RZ ;  /* 0x000000070e007c24 */ /* 0x000fcc000f8e02ff */
[----:B------:R-:W-:Y:S01]  /*0760*/  @!P0 IMAD.IADD R9, R9, 0x1, -R8 ;  /* 0x0000000109098824 */ /* 0x000fe200078e0a08 */
[----:B------:R-:W-:-:S04]  /*0770*/  ISETP.NE.AND P0, PT, R6, RZ, PT ;  /* 0x000000ff0600720c */ /* 0x000fc80003f05270 */
[----:B------:R-:W-:-:S13]  /*0780*/  ISETP.GT.U32.AND P1, PT, R8, R9, PT ;  /* 0x000000090800720c */ /* 0x000fda0003f24070 */
[----:B------:R-:W-:-:S04]  /*0790*/  @!P1 IADD3 R9, PT, PT, R9, -R8, RZ ;  /* 0x8000000809099210 */ /* 0x000fc80007ffe0ff */
[----:B------:R-:W-:Y:S02]  /*07a0*/  MOV R12, R9 ;  /* 0x00000009000c7202 */ /* 0x000fe40000000f00 */
[----:B------:R-:W1:Y:S02]  /*07b0*/  LDC.64 R8, c[0x0][0x3a8] ;  /* 0x0000ea00ff087b82 */ /* 0x000e640000000a00 */
[----:B------:R-:W-:Y:S02]  /*07c0*/  @!P2 IADD3 R12, PT, PT, -R12, RZ, RZ ;  /* 0x000000ff0c0ca210 */ /* 0x000fe40007ffe1ff */
[----:B------:R-:W-:-:S05]  /*07d0*/  @!P0 LOP3.LUT R12, RZ, R6, RZ, 0x33, !PT ;  /* 0x00000006ff0c8212 */ /* 0x000fca00078e33ff */
[C-C-:B--2---:R-:W-:Y:S02]  /*07e0*/  IMAD R5, R12.reuse, UR13, R7.reuse ;  /* 0x0000000d0c057c24 */ /* 0x144fe4000f8e0207 */
[----:B----4-:R-:W-:Y:S02]  /*07f0*/  IMAD R3, R12, UR10, R7 ;  /* 0x0000000a0c037c24 */ /* 0x010fe4000f8e0207 */
[----:B------:R-:W-:Y:S02]  /*0800*/  IMAD R5, R5, UR12, R2 ;  /* 0x0000000c05057c24 */ /* 0x000fe4000f8e0202 */
[----:B------:R-:W-:Y:S01]  /*0810*/  IMAD R2, R4, UR6, RZ ;  /* 0x0000000604027c24 */ /* 0x000fe2000f8e02ff */
[----:B------:R-:W2:Y:S01]  /*0820*/  LDCU UR6, c[0x0][0x3c0] ;  /* 0x00007800ff0677ac */ /* 0x000ea20008000800 */
[----:B------:R-:W-:Y:S02]  /*0830*/  IMAD R3, R3, UR9, R0 ;  /* 0x0000000903037c24 */ /* 0x000fe4000f8e0200 */
[----:B-----5:R-:W-:-:S02]  /*0840*/  IMAD R5, R5, UR14, R2 ;  /* 0x0000000e05057c24 */ /* 0x020fc4000f8e0202 */
[----:B------:R-:W-:Y:S02]  /*0850*/  IMAD R0, R4, UR7, RZ ;  /* 0x0000000704007c24 */ /* 0x000fe4000f8e02ff */
[----:B-1----:R-:W-:-:S04]  /*0860*/  IMAD.WIDE R8, R5, 0x4, R8 ;  /* 0x0000000405087825 */ /* 0x002fc800078e0208 */
[----:B------:R-:W-:Y:S02]  /*0870*/  IMAD R3, R3, UR8, R0 ;  /* 0x0000000803037c24 */ /* 0x000fe4000f8e0200 */
[----:B------:R-:W2:Y:S02]  /*0880*/  LDG.E R8, desc[UR4][R8.64] ;  /* 0x0000000408087981 */ /* 0x000ea4000c1e1900 */
[----:B0-----:R-:W-:-:S05]  /*0890*/  IMAD.WIDE R10, R3, 0x4, R10 ;  /* 0x00000004030a7825 */ /* 0x001fca00078e020a */
[----:B------:R-:W3:Y:S01]  /*08a0*/  LDG.E R0, desc[UR4][R10.64] ;  /* 0x000000040a007981 */ /* 0x000ee2000c1e1900 */
[----:B--2---:R-:W-:-:S04]  /*08b0*/  FMUL R3, R8, UR6 ;  /* 0x0000000608037c20 */ /* 0x004fc80008400000 */
[----:B---3--:R-:W-:-:S05]  /*08c0*/  FFMA R3, R0, UR11, R3 ;  /* 0x0000000b00037c23 */ /* 0x008fca0008000003 */
[----:B------:R-:W-:Y:S01]  /*08d0*/  STG.E desc[UR4][R10.64], R3 ;  /* 0x000000030a007986 */ /* 0x000fe2000c101904 */
[----:B------:R-:W-:Y:S05]  /*08e0*/  EXIT ;  /* 0x000000000000794d */ /* 0x000fea0003800000 */
.L_x_0:
[----:B------:R-:W-:-:S00]  /*08f0*/  BRA `(.L_x_0) ;  /* 0xfffffffc00fc7947 */ /* 0x000fc0000383ffff */
[----:B------:R-:W-:-:S00]  /*0900*/  NOP ;  /* 0x0000000000007918 */ /* 0x000fc00000000000 */
[----:B------:R-:W-:-:S00]  /*0910*/  NOP ;  /* 0x0000000000007918 */ /* 0x000fc00000000000 */
[----:B------:R-:W-:-:S00]  /*0920*/  NOP ;  /* 0x0000000000007918 */ /* 0x000fc00000000000 */
[----:B------:R-:W-:-:S00]  /*0930*/  NOP ;  /* 0x0000000000007918 */ /* 0x000fc00000000000 */
[----:B------:R-:W-:-:S00]  /*0940*/  NOP ;  /* 0x0000000000007918 */ /* 0x000fc00000000000 */
[----:B------:R-:W-:-:S00]  /*0950*/  NOP ;  /* 0x0000000000007918 */ /* 0x000fc00000000000 */
[----:B------:R-:W-:-:S00]  /*0960*/  NOP ;  /* 0x0000000000007918 */ /* 0x000fc00000000000 */
[----:B------:R-:W-:-:S00]  /*0970*/  NOP ;  /* 0x0000000000007918 */ /* 0x000fc00000000000 */
.L_x_1:


//--------------------- .nv.shared.reserved.0     --------------------------
	.section	.nv.shared.reserved.0,"aw",@nobits
	.weak		__nv_reservedSMEM_offset_0_alias
	.size		__nv_reservedSMEM_offset_0_alias, 0, 64
	.other		__nv_reservedSMEM_offset_0_alias,@"STO_CUDA_RESERVED_SHARED STV_DEFAULT"
__nv_reservedSMEM_offset_0_alias:
	.zero		0
	.zero		64


//--------------------- .nv.constant0.shortcut_kernel --------------------------
	.section	.nv.constant0.shortcut_kernel,"a",@progbits
	.sectionflags	@""
	.align	4
.nv.constant0.shortcut_kernel:
	.zero		976


//--------------------- SYMBOLS --------------------------

	.type		.nv.reservedSmem.offset0,@object
	.size		.nv.reservedSmem.offset0,0x4
